//
// Generated by NVIDIA NVVM Compiler
//
// Compiler Build ID: CL-36424714
// Cuda compilation tools, release 13.0, V13.0.88
// Based on NVVM 20.0.0
//

.version 9.0
.target sm_100
.address_size 64

	// .globl	_Z16mem_stall_kernelPKfPfi

.visible .entry _Z16mem_stall_kernelPKfPfi(
	.param .u64 .ptr .align 1 _Z16mem_stall_kernelPKfPfi_param_0,
	.param .u64 .ptr .align 1 _Z16mem_stall_kernelPKfPfi_param_1,
	.param .u32 _Z16mem_stall_kernelPKfPfi_param_2
)
{
	.reg .pred 	%p<2>;
	.reg .b32 	%r<46>;
	.reg .b32 	%f<36>;
	.reg .b64 	%rd<39>;

	ld.param.u64 	%rd3, [_Z16mem_stall_kernelPKfPfi_param_0];
	ld.param.u64 	%rd2, [_Z16mem_stall_kernelPKfPfi_param_1];
	ld.param.u32 	%r9, [_Z16mem_stall_kernelPKfPfi_param_2];
	cvta.to.global.u64 	%rd1, %rd3;
	mov.u32 	%r10, %tid.x;
	mov.u32 	%r11, %ctaid.x;
	mov.u32 	%r12, %ntid.x;
	mad.lo.s32 	%r1, %r11, %r12, %r10;
	add.s32 	%r2, %r9, -1;
	mad.lo.s32 	%r44, %r1, 97, 456;
	mov.f32 	%f35, 0f00000000;
	mov.b32 	%r45, 456;
$L__BB0_1:
	add.s32 	%r13, %r44, -456;
	and.b32  	%r14, %r13, %r2;
	mul.wide.s32 	%rd4, %r14, 4;
	add.s64 	%rd5, %rd1, %rd4;
	ld.global.nc.f32 	%f4, [%rd5];
	add.f32 	%f5, %f35, %f4;
	add.s32 	%r15, %r44, -399;
	and.b32  	%r16, %r15, %r2;
	mul.wide.s32 	%rd6, %r16, 4;
	add.s64 	%rd7, %rd1, %rd6;
	ld.global.nc.f32 	%f6, [%rd7];
	add.f32 	%f7, %f5, %f6;
	add.s32 	%r17, %r44, -342;
	and.b32  	%r18, %r17, %r2;
	mul.wide.s32 	%rd8, %r18, 4;
	add.s64 	%rd9, %rd1, %rd8;
	ld.global.nc.f32 	%f8, [%rd9];
	add.f32 	%f9, %f7, %f8;
	add.s32 	%r19, %r44, -285;
	and.b32  	%r20, %r19, %r2;
	mul.wide.s32 	%rd10, %r20, 4;
	add.s64 	%rd11, %rd1, %rd10;
	ld.global.nc.f32 	%f10, [%rd11];
	add.f32 	%f11, %f9, %f10;
	add.s32 	%r21, %r44, -228;
	and.b32  	%r22, %r21, %r2;
	mul.wide.s32 	%rd12, %r22, 4;
	add.s64 	%rd13, %rd1, %rd12;
	ld.global.nc.f32 	%f12, [%rd13];
	add.f32 	%f13, %f11, %f12;
	add.s32 	%r23, %r44, -171;
	and.b32  	%r24, %r23, %r2;
	mul.wide.s32 	%rd14, %r24, 4;
	add.s64 	%rd15, %rd1, %rd14;
	ld.global.nc.f32 	%f14, [%rd15];
	add.f32 	%f15, %f13, %f14;
	add.s32 	%r25, %r44, -114;
	and.b32  	%r26, %r25, %r2;
	mul.wide.s32 	%rd16, %r26, 4;
	add.s64 	%rd17, %rd1, %rd16;
	ld.global.nc.f32 	%f16, [%rd17];
	add.f32 	%f17, %f15, %f16;
	add.s32 	%r27, %r44, -57;
	and.b32  	%r28, %r27, %r2;
	mul.wide.s32 	%rd18, %r28, 4;
	add.s64 	%rd19, %rd1, %rd18;
	ld.global.nc.f32 	%f18, [%rd19];
	add.f32 	%f19, %f17, %f18;
	add.s32 	%r29, %r44, 399;
	and.b32  	%r30, %r44, %r2;
	mul.wide.s32 	%rd20, %r30, 4;
	add.s64 	%rd21, %rd1, %rd20;
	ld.global.nc.f32 	%f20, [%rd21];
	add.f32 	%f21, %f19, %f20;
	add.s32 	%r31, %r44, 57;
	and.b32  	%r32, %r31, %r2;
	mul.wide.s32 	%rd22, %r32, 4;
	add.s64 	%rd23, %rd1, %rd22;
	ld.global.nc.f32 	%f22, [%rd23];
	add.f32 	%f23, %f21, %f22;
	add.s32 	%r33, %r44, 114;
	and.b32  	%r34, %r33, %r2;
	mul.wide.s32 	%rd24, %r34, 4;
	add.s64 	%rd25, %rd1, %rd24;
	ld.global.nc.f32 	%f24, [%rd25];
	add.f32 	%f25, %f23, %f24;
	add.s32 	%r35, %r44, 171;
	and.b32  	%r36, %r35, %r2;
	mul.wide.s32 	%rd26, %r36, 4;
	add.s64 	%rd27, %rd1, %rd26;
	ld.global.nc.f32 	%f26, [%rd27];
	add.f32 	%f27, %f25, %f26;
	add.s32 	%r37, %r44, 228;
	and.b32  	%r38, %r37, %r2;
	mul.wide.s32 	%rd28, %r38, 4;
	add.s64 	%rd29, %rd1, %rd28;
	ld.global.nc.f32 	%f28, [%rd29];
	add.f32 	%f29, %f27, %f28;
	add.s32 	%r39, %r44, 285;
	and.b32  	%r40, %r39, %r2;
	mul.wide.s32 	%rd30, %r40, 4;
	add.s64 	%rd31, %rd1, %rd30;
	ld.global.nc.f32 	%f30, [%rd31];
	add.f32 	%f31, %f29, %f30;
	add.s32 	%r41, %r44, 342;
	and.b32  	%r42, %r41, %r2;
	mul.wide.s32 	%rd32, %r42, 4;
	add.s64 	%rd33, %rd1, %rd32;
	ld.global.nc.f32 	%f32, [%rd33];
	add.f32 	%f33, %f31, %f32;
	and.b32  	%r43, %r29, %r2;
	mul.wide.s32 	%rd34, %r43, 4;
	add.s64 	%rd35, %rd1, %rd34;
	ld.global.nc.f32 	%f34, [%rd35];
	add.f32 	%f35, %f33, %f34;
	add.s32 	%r45, %r45, 912;
	add.s32 	%r44, %r44, 912;
	setp.ne.s32 	%p1, %r45, 233928;
	@%p1 bra 	$L__BB0_1;
	cvta.to.global.u64 	%rd36, %rd2;
	mul.wide.s32 	%rd37, %r1, 4;
	add.s64 	%rd38, %rd36, %rd37;
	st.global.f32 	[%rd38], %f35;
	ret;

}
	// .globl	_Z16dep_stall_kernelPKfPfi
.visible .entry _Z16dep_stall_kernelPKfPfi(
	.param .u64 .ptr .align 1 _Z16dep_stall_kernelPKfPfi_param_0,
	.param .u64 .ptr .align 1 _Z16dep_stall_kernelPKfPfi_param_1,
	.param .u32 _Z16dep_stall_kernelPKfPfi_param_2
)
{
	.reg .pred 	%p<2>;
	.reg .b32 	%r<9>;
	.reg .b32 	%f<68>;
	.reg .b64 	%rd<9>;

	ld.param.u64 	%rd2, [_Z16dep_stall_kernelPKfPfi_param_0];
	ld.param.u64 	%rd1, [_Z16dep_stall_kernelPKfPfi_param_1];
	cvta.to.global.u64 	%rd3, %rd2;
	mov.u32 	%r5, %tid.x;
	mov.u32 	%r6, %ctaid.x;
	mov.u32 	%r7, %ntid.x;
	mad.lo.s32 	%r1, %r6, %r7, %r5;
	mul.wide.s32 	%rd4, %r1, 4;
	add.s64 	%rd5, %rd3, %rd4;
	ld.global.nc.f32 	%f67, [%rd5];
	mov.b32 	%r8, 0;
$L__BB1_1:
	fma.rn.f32 	%f4, %f67, 0f3F800001, 0f33D6BF95;
	fma.rn.f32 	%f5, %f4, 0f3F800001, 0f33D6BF95;
	fma.rn.f32 	%f6, %f5, 0f3F800001, 0f33D6BF95;
	fma.rn.f32 	%f7, %f6, 0f3F800001, 0f33D6BF95;
	fma.rn.f32 	%f8, %f7, 0f3F800001, 0f33D6BF95;
	fma.rn.f32 	%f9, %f8, 0f3F800001, 0f33D6BF95;
	fma.rn.f32 	%f10, %f9, 0f3F800001, 0f33D6BF95;
	fma.rn.f32 	%f11, %f10, 0f3F800001, 0f33D6BF95;
	fma.rn.f32 	%f12, %f11, 0f3F800001, 0f33D6BF95;
	fma.rn.f32 	%f13, %f12, 0f3F800001, 0f33D6BF95;
	fma.rn.f32 	%f14, %f13, 0f3F800001, 0f33D6BF95;
	fma.rn.f32 	%f15, %f14, 0f3F800001, 0f33D6BF95;
	fma.rn.f32 	%f16, %f15, 0f3F800001, 0f33D6BF95;
	fma.rn.f32 	%f17, %f16, 0f3F800001, 0f33D6BF95;
	fma.rn.f32 	%f18, %f17, 0f3F800001, 0f33D6BF95;
	fma.rn.f32 	%f19, %f18, 0f3F800001, 0f33D6BF95;
	fma.rn.f32 	%f20, %f19, 0f3F800001, 0f33D6BF95;
	fma.rn.f32 	%f21, %f20, 0f3F800001, 0f33D6BF95;
	fma.rn.f32 	%f22, %f21, 0f3F800001, 0f33D6BF95;
	fma.rn.f32 	%f23, %f22, 0f3F800001, 0f33D6BF95;
	fma.rn.f32 	%f24, %f23, 0f3F800001, 0f33D6BF95;
	fma.rn.f32 	%f25, %f24, 0f3F800001, 0f33D6BF95;
	fma.rn.f32 	%f26, %f25, 0f3F800001, 0f33D6BF95;
	fma.rn.f32 	%f27, %f26, 0f3F800001, 0f33D6BF95;
	fma.rn.f32 	%f28, %f27, 0f3F800001, 0f33D6BF95;
	fma.rn.f32 	%f29, %f28, 0f3F800001, 0f33D6BF95;
	fma.rn.f32 	%f30, %f29, 0f3F800001, 0f33D6BF95;
	fma.rn.f32 	%f31, %f30, 0f3F800001, 0f33D6BF95;
	fma.rn.f32 	%f32, %f31, 0f3F800001, 0f33D6BF95;
	fma.rn.f32 	%f33, %f32, 0f3F800001, 0f33D6BF95;
	fma.rn.f32 	%f34, %f33, 0f3F800001, 0f33D6BF95;
	fma.rn.f32 	%f35, %f34, 0f3F800001, 0f33D6BF95;
	fma.rn.f32 	%f36, %f35, 0f3F800001, 0f33D6BF95;
	fma.rn.f32 	%f37, %f36, 0f3F800001, 0f33D6BF95;
	fma.rn.f32 	%f38, %f37, 0f3F800001, 0f33D6BF95;
	fma.rn.f32 	%f39, %f38, 0f3F800001, 0f33D6BF95;
	fma.rn.f32 	%f40, %f39, 0f3F800001, 0f33D6BF95;
	fma.rn.f32 	%f41, %f40, 0f3F800001, 0f33D6BF95;
	fma.rn.f32 	%f42, %f41, 0f3F800001, 0f33D6BF95;
	fma.rn.f32 	%f43, %f42, 0f3F800001, 0f33D6BF95;
	fma.rn.f32 	%f44, %f43, 0f3F800001, 0f33D6BF95;
	fma.rn.f32 	%f45, %f44, 0f3F800001, 0f33D6BF95;
	fma.rn.f32 	%f46, %f45, 0f3F800001, 0f33D6BF95;
	fma.rn.f32 	%f47, %f46, 0f3F800001, 0f33D6BF95;
	fma.rn.f32 	%f48, %f47, 0f3F800001, 0f33D6BF95;
	fma.rn.f32 	%f49, %f48, 0f3F800001, 0f33D6BF95;
	fma.rn.f32 	%f50, %f49, 0f3F800001, 0f33D6BF95;
	fma.rn.f32 	%f51, %f50, 0f3F800001, 0f33D6BF95;
	fma.rn.f32 	%f52, %f51, 0f3F800001, 0f33D6BF95;
	fma.rn.f32 	%f53, %f52, 0f3F800001, 0f33D6BF95;
	fma.rn.f32 	%f54, %f53, 0f3F800001, 0f33D6BF95;
	fma.rn.f32 	%f55, %f54, 0f3F800001, 0f33D6BF95;
	fma.rn.f32 	%f56, %f55, 0f3F800001, 0f33D6BF95;
	fma.rn.f32 	%f57, %f56, 0f3F800001, 0f33D6BF95;
	fma.rn.f32 	%f58, %f57, 0f3F800001, 0f33D6BF95;
	fma.rn.f32 	%f59, %f58, 0f3F800001, 0f33D6BF95;
	fma.rn.f32 	%f60, %f59, 0f3F800001, 0f33D6BF95;
	fma.rn.f32 	%f61, %f60, 0f3F800001, 0f33D6BF95;
	fma.rn.f32 	%f62, %f61, 0f3F800001, 0f33D6BF95;
	fma.rn.f32 	%f63, %f62, 0f3F800001, 0f33D6BF95;
	fma.rn.f32 	%f64, %f63, 0f3F800001, 0f33D6BF95;
	fma.rn.f32 	%f65, %f64, 0f3F800001, 0f33D6BF95;
	fma.rn.f32 	%f66, %f65, 0f3F800001, 0f33D6BF95;
	fma.rn.f32 	%f67, %f66, 0f3F800001, 0f33D6BF95;
	add.s32 	%r8, %r8, 64;
	setp.ne.s32 	%p1, %r8, 4096;
	@%p1 bra 	$L__BB1_1;
	cvta.to.global.u64 	%rd6, %rd1;
	add.s64 	%rd8, %rd6, %rd4;
	st.global.f32 	[%rd8], %f67;
	ret;

}
	// .globl	_Z18mixed_stall_kernelPKfPfi
.visible .entry _Z18mixed_stall_kernelPKfPfi(
	.param .u64 .ptr .align 1 _Z18mixed_stall_kernelPKfPfi_param_0,
	.param .u64 .ptr .align 1 _Z18mixed_stall_kernelPKfPfi_param_1,
	.param .u32 _Z18mixed_stall_kernelPKfPfi_param_2
)
{
	.reg .pred 	%p<2>;
	.reg .b32 	%r<46>;
	.reg .b32 	%f<52>;
	.reg .b64 	%rd<41>;

	ld.param.u64 	%rd3, [_Z18mixed_stall_kernelPKfPfi_param_0];
	ld.param.u64 	%rd2, [_Z18mixed_stall_kernelPKfPfi_param_1];
	ld.param.u32 	%r9, [_Z18mixed_stall_kernelPKfPfi_param_2];
	cvta.to.global.u64 	%rd1, %rd3;
	mov.u32 	%r10, %tid.x;
	mov.u32 	%r11, %ctaid.x;
	mov.u32 	%r12, %ntid.x;
	mad.lo.s32 	%r1, %r11, %r12, %r10;
	mul.wide.s32 	%rd4, %r1, 4;
	add.s64 	%rd5, %rd1, %rd4;
	ld.global.nc.f32 	%f51, [%rd5];
	add.s32 	%r2, %r9, -1;
	mad.lo.s32 	%r44, %r1, 17, 248;
	mov.b32 	%r45, 248;
$L__BB2_1:
	fma.rn.f32 	%f4, %f51, 0f3F800001, 0f33D6BF95;
	add.s32 	%r13, %r44, -248;
	and.b32  	%r14, %r13, %r2;
	mul.wide.s32 	%rd6, %r14, 4;
	add.s64 	%rd7, %rd1, %rd6;
	ld.global.nc.f32 	%f5, [%rd7];
	add.f32 	%f6, %f4, %f5;
	fma.rn.f32 	%f7, %f6, 0f3F800001, 0f33D6BF95;
	add.s32 	%r15, %r44, -217;
	and.b32  	%r16, %r15, %r2;
	mul.wide.s32 	%rd8, %r16, 4;
	add.s64 	%rd9, %rd1, %rd8;
	ld.global.nc.f32 	%f8, [%rd9];
	add.f32 	%f9, %f7, %f8;
	fma.rn.f32 	%f10, %f9, 0f3F800001, 0f33D6BF95;
	add.s32 	%r17, %r44, -186;
	and.b32  	%r18, %r17, %r2;
	mul.wide.s32 	%rd10, %r18, 4;
	add.s64 	%rd11, %rd1, %rd10;
	ld.global.nc.f32 	%f11, [%rd11];
	add.f32 	%f12, %f10, %f11;
	fma.rn.f32 	%f13, %f12, 0f3F800001, 0f33D6BF95;
	add.s32 	%r19, %r44, -155;
	and.b32  	%r20, %r19, %r2;
	mul.wide.s32 	%rd12, %r20, 4;
	add.s64 	%rd13, %rd1, %rd12;
	ld.global.nc.f32 	%f14, [%rd13];
	add.f32 	%f15, %f13, %f14;
	fma.rn.f32 	%f16, %f15, 0f3F800001, 0f33D6BF95;
	add.s32 	%r21, %r44, -124;
	and.b32  	%r22, %r21, %r2;
	mul.wide.s32 	%rd14, %r22, 4;
	add.s64 	%rd15, %rd1, %rd14;
	ld.global.nc.f32 	%f17, [%rd15];
	add.f32 	%f18, %f16, %f17;
	fma.rn.f32 	%f19, %f18, 0f3F800001, 0f33D6BF95;
	add.s32 	%r23, %r44, -93;
	and.b32  	%r24, %r23, %r2;
	mul.wide.s32 	%rd16, %r24, 4;
	add.s64 	%rd17, %rd1, %rd16;
	ld.global.nc.f32 	%f20, [%rd17];
	add.f32 	%f21, %f19, %f20;
	fma.rn.f32 	%f22, %f21, 0f3F800001, 0f33D6BF95;
	add.s32 	%r25, %r44, -62;
	and.b32  	%r26, %r25, %r2;
	mul.wide.s32 	%rd18, %r26, 4;
	add.s64 	%rd19, %rd1, %rd18;
	ld.global.nc.f32 	%f23, [%rd19];
	add.f32 	%f24, %f22, %f23;
	fma.rn.f32 	%f25, %f24, 0f3F800001, 0f33D6BF95;
	add.s32 	%r27, %r44, -31;
	and.b32  	%r28, %r27, %r2;
	mul.wide.s32 	%rd20, %r28, 4;
	add.s64 	%rd21, %rd1, %rd20;
	ld.global.nc.f32 	%f26, [%rd21];
	add.f32 	%f27, %f25, %f26;
	fma.rn.f32 	%f28, %f27, 0f3F800001, 0f33D6BF95;
	add.s32 	%r29, %r44, 217;
	and.b32  	%r30, %r44, %r2;
	mul.wide.s32 	%rd22, %r30, 4;
	add.s64 	%rd23, %rd1, %rd22;
	ld.global.nc.f32 	%f29, [%rd23];
	add.f32 	%f30, %f28, %f29;
	fma.rn.f32 	%f31, %f30, 0f3F800001, 0f33D6BF95;
	add.s32 	%r31, %r44, 31;
	and.b32  	%r32, %r31, %r2;
	mul.wide.s32 	%rd24, %r32, 4;
	add.s64 	%rd25, %rd1, %rd24;
	ld.global.nc.f32 	%f32, [%rd25];
	add.f32 	%f33, %f31, %f32;
	fma.rn.f32 	%f34, %f33, 0f3F800001, 0f33D6BF95;
	add.s32 	%r33, %r44, 62;
	and.b32  	%r34, %r33, %r2;
	mul.wide.s32 	%rd26, %r34, 4;
	add.s64 	%rd27, %rd1, %rd26;
	ld.global.nc.f32 	%f35, [%rd27];
	add.f32 	%f36, %f34, %f35;
	fma.rn.f32 	%f37, %f36, 0f3F800001, 0f33D6BF95;
	add.s32 	%r35, %r44, 93;
	and.b32  	%r36, %r35, %r2;
	mul.wide.s32 	%rd28, %r36, 4;
	add.s64 	%rd29, %rd1, %rd28;
	ld.global.nc.f32 	%f38, [%rd29];
	add.f32 	%f39, %f37, %f38;
	fma.rn.f32 	%f40, %f39, 0f3F800001, 0f33D6BF95;
	add.s32 	%r37, %r44, 124;
	and.b32  	%r38, %r37, %r2;
	mul.wide.s32 	%rd30, %r38, 4;
	add.s64 	%rd31, %rd1, %rd30;
	ld.global.nc.f32 	%f41, [%rd31];
	add.f32 	%f42, %f40, %f41;
	fma.rn.f32 	%f43, %f42, 0f3F800001, 0f33D6BF95;
	add.s32 	%r39, %r44, 155;
	and.b32  	%r40, %r39, %r2;
	mul.wide.s32 	%rd32, %r40, 4;
	add.s64 	%rd33, %rd1, %rd32;
	ld.global.nc.f32 	%f44, [%rd33];
	add.f32 	%f45, %f43, %f44;
	fma.rn.f32 	%f46, %f45, 0f3F800001, 0f33D6BF95;
	add.s32 	%r41, %r44, 186;
	and.b32  	%r42, %r41, %r2;
	mul.wide.s32 	%rd34, %r42, 4;
	add.s64 	%rd35, %rd1, %rd34;
	ld.global.nc.f32 	%f47, [%rd35];
	add.f32 	%f48, %f46, %f47;
	fma.rn.f32 	%f49, %f48, 0f3F800001, 0f33D6BF95;
	and.b32  	%r43, %r29, %r2;
	mul.wide.s32 	%rd36, %r43, 4;
	add.s64 	%rd37, %rd1, %rd36;
	ld.global.nc.f32 	%f50, [%rd37];
	add.f32 	%f51, %f49, %f50;
	add.s32 	%r45, %r45, 496;
	add.s32 	%r44, %r44, 496;
	setp.ne.s32 	%p1, %r45, 127224;
	@%p1 bra 	$L__BB2_1;
	cvta.to.global.u64 	%rd38, %rd2;
	add.s64 	%rd40, %rd38, %rd4;
	st.global.f32 	[%rd40], %f51;
	ret;

}


// ===== COMPILED SASS (sm_100) =====

	.target	sm_100

	.elftype	@"ET_EXEC"


//--------------------- .note.nv.tkinfo           --------------------------
	.section	.note.nv.tkinfo,"",@"SHT_NOTE"
	.sectionflags	@"SHF_NOTE_NV_TKINFO"
	.tkinfo
        /*0018*/ 	.word	0x00000002
        /*0030*/ 	.string	""
        /*0030*/ 	.string	"ptxas"
        /*0030*/ 	.string	"Cuda compilation tools, release 13.0, V13.0.88"
        /*0030*/ 	.string	"Build cuda_13.0.r13.0/compiler.36424714_0"
        /*0030*/ 	.string	"-arch sm_100 -m 64 "



//--------------------- .note.nv.cuinfo           --------------------------
	.section	.note.nv.cuinfo,"",@"SHT_NOTE"
	.sectionflags	@"SHF_NOTE_NV_CUINFO"
        /*0018*/ 	.short	0x0002
        /*001a*/ 	.short	0x0064
        /*001c*/ 	.short	0x0082
	.zero		2


//--------------------- .nv.info                  --------------------------
	.section	.nv.info,"",@"SHT_CUDA_INFO"
	.align	4


	//----- nvinfo : EIATTR_REGCOUNT
	.align		4
        /*0000*/ 	.byte	0x04, 0x2f
        /*0002*/ 	.short	(.L_1 - .L_0)
	.align		4
.L_0:
        /*0004*/ 	.word	index@(_Z16mem_stall_kernelPKfPfi)
        /*0008*/ 	.word	0x0000001f


	//----- nvinfo : EIATTR_FRAME_SIZE
	.align		4
.L_1:
        /*000c*/ 	.byte	0x04, 0x11
        /*000e*/ 	.short	(.L_3 - .L_2)
	.align		4
.L_2:
        /*0010*/ 	.word	index@(_Z16mem_stall_kernelPKfPfi)
        /*0014*/ 	.word	0x00000000


	//----- nvinfo : EIATTR_REGCOUNT
	.align		4
.L_3:
        /*0018*/ 	.byte	0x04, 0x2f
        /*001a*/ 	.short	(.L_5 - .L_4)
	.align		4
.L_4:
        /*001c*/ 	.word	index@(_Z16dep_stall_kernelPKfPfi)
        /*0020*/ 	.word	0x00000008


	//----- nvinfo : EIATTR_FRAME_SIZE
	.align		4
.L_5:
        /*0024*/ 	.byte	0x04, 0x11
        /*0026*/ 	.short	(.L_7 - .L_6)
	.align		4
.L_6:
        /*0028*/ 	.word	index@(_Z16dep_stall_kernelPKfPfi)
        /*002c*/ 	.word	0x00000000


	//----- nvinfo : EIATTR_REGCOUNT
	.align		4
.L_7:
        /*0030*/ 	.byte	0x04, 0x2f
        /*0032*/ 	.short	(.L_9 - .L_8)
	.align		4
.L_8:
        /*0034*/ 	.word	index@(_Z18mixed_stall_kernelPKfPfi)
        /*0038*/ 	.word	0x0000001e


	//----- nvinfo : EIATTR_FRAME_SIZE
	.align		4
.L_9:
        /*003c*/ 	.byte	0x04, 0x11
        /*003e*/ 	.short	(.L_11 - .L_10)
	.align		4
.L_10:
        /*0040*/ 	.word	index@(_Z18mixed_stall_kernelPKfPfi)
        /*0044*/ 	.word	0x00000000


	//----- nvinfo : EIATTR_MIN_STACK_SIZE
	.align		4
.L_11:
        /*0048*/ 	.byte	0x04, 0x12
        /*004a*/ 	.short	(.L_13 - .L_12)
	.align		4
.L_12:
        /*004c*/ 	.word	index@(_Z18mixed_stall_kernelPKfPfi)
        /*0050*/ 	.word	0x00000000


	//----- nvinfo : EIATTR_MIN_STACK_SIZE
	.align		4
.L_13:
        /*0054*/ 	.byte	0x04, 0x12
        /*0056*/ 	.short	(.L_15 - .L_14)
	.align		4
.L_14:
        /*0058*/ 	.word	index@(_Z16dep_stall_kernelPKfPfi)
        /*005c*/ 	.word	0x00000000


	//----- nvinfo : EIATTR_MIN_STACK_SIZE
	.align		4
.L_15:
        /*0060*/ 	.byte	0x04, 0x12
        /*0062*/ 	.short	(.L_17 - .L_16)
	.align		4
.L_16:
        /*0064*/ 	.word	index@(_Z16mem_stall_kernelPKfPfi)
        /*0068*/ 	.word	0x00000000
.L_17:


//--------------------- .nv.compat                --------------------------
	.section	.nv.compat,"",@"SHT_CUDA_COMPAT_INFO"
	.align	4
        /*0000*/ 	.byte	0x02, 0x09, 0x00, 0x00, 0x02, 0x02, 0x01, 0x00, 0x02, 0x05, 0x05, 0x00, 0x03, 0x07, 0x01, 0x01
        /*0010*/ 	.byte	0x02, 0x03, 0x00, 0x00, 0x02, 0x06, 0x01, 0x00, 0x04, 0x0b, 0x08, 0x00, 0x09, 0x00, 0x00, 0x00
        /*0020*/ 	.byte	0x00, 0x00, 0x00, 0x00


//--------------------- .nv.info._Z18mixed_stall_kernelPKfPfi --------------------------
	.section	.nv.info._Z18mixed_stall_kernelPKfPfi,"",@"SHT_CUDA_INFO"
	.sectionflags	@""
	.align	4


	//----- nvinfo : EIATTR_CUDA_API_VERSION
	.align		4
        /*0000*/ 	.byte	0x04, 0x37
        /*0002*/ 	.short	(.L_19 - .L_18)
.L_18:
        /*0004*/ 	.word	0x00000082


	//----- nvinfo : EIATTR_KPARAM_INFO
	.align		4
.L_19:
        /*0008*/ 	.byte	0x04, 0x17
        /*000a*/ 	.short	(.L_21 - .L_20)
.L_20:
        /*000c*/ 	.word	0x00000000
        /*0010*/ 	.short	0x0002
        /*0012*/ 	.short	0x0010
        /*0014*/ 	.byte	0x00, 0xf0, 0x11, 0x00


	//----- nvinfo : EIATTR_KPARAM_INFO
	.align		4
.L_21:
        /*0018*/ 	.byte	0x04, 0x17
        /*001a*/ 	.short	(.L_23 - .L_22)
.L_22:
        /*001c*/ 	.word	0x00000000
        /*0020*/ 	.short	0x0001
        /*0022*/ 	.short	0x0008
        /*0024*/ 	.byte	0x00, 0xf5, 0x21, 0x00


	//----- nvinfo : EIATTR_KPARAM_INFO
	.align		4
.L_23:
        /*0028*/ 	.byte	0x04, 0x17
        /*002a*/ 	.short	(.L_25 - .L_24)
.L_24:
        /*002c*/ 	.word	0x00000000
        /*0030*/ 	.short	0x0000
        /*0032*/ 	.short	0x0000
        /*0034*/ 	.byte	0x00, 0xf5, 0x21, 0x00


	//----- nvinfo : EIATTR_SPARSE_MMA_MASK
	.align		4
.L_25:
        /*0038*/ 	.byte	0x03, 0x50
        /*003a*/ 	.short	0x0000


	//----- nvinfo : EIATTR_MAXREG_COUNT
	.align		4
        /*003c*/ 	.byte	0x03, 0x1b
        /*003e*/ 	.short	0x00ff


	//----- nvinfo : EIATTR_MERCURY_ISA_VERSION
	.align		4
        /*0040*/ 	.byte	0x03, 0x5f
        /*0042*/ 	.short	0x0101


	//----- nvinfo : EIATTR_VRC_CTA_INIT_COUNT
	.align		4
        /*0044*/ 	.byte	0x02, 0x4a
	.zero		1
	.zero		1


	//----- nvinfo : EIATTR_EXIT_INSTR_OFFSETS
	.align		4
        /*0048*/ 	.byte	0x04, 0x1c
        /*004a*/ 	.short	(.L_27 - .L_26)


	//   ....[0]....
.L_26:
        /*004c*/ 	.word	0x00000750


	//----- nvinfo : EIATTR_CBANK_PARAM_SIZE
	.align		4
.L_27:
        /*0050*/ 	.byte	0x03, 0x19
        /*0052*/ 	.short	0x0014


	//----- nvinfo : EIATTR_PARAM_CBANK
	.align		4
        /*0054*/ 	.byte	0x04, 0x0a
        /*0056*/ 	.short	(.L_29 - .L_28)
	.align		4
.L_28:
        /*0058*/ 	.word	index@(.nv.constant0._Z18mixed_stall_kernelPKfPfi)
        /*005c*/ 	.short	0x0380
        /*005e*/ 	.short	0x0014


	//----- nvinfo : EIATTR_SW_WAR
	.align		4
.L_29:
        /*0060*/ 	.byte	0x04, 0x36
        /*0062*/ 	.short	(.L_31 - .L_30)
.L_30:
        /*0064*/ 	.word	0x00000008
.L_31:


//--------------------- .nv.info._Z16dep_stall_kernelPKfPfi --------------------------
	.section	.nv.info._Z16dep_stall_kernelPKfPfi,"",@"SHT_CUDA_INFO"
	.sectionflags	@""
	.align	4


	//----- nvinfo : EIATTR_CUDA_API_VERSION
	.align		4
        /*0000*/ 	.byte	0x04, 0x37
        /*0002*/ 	.short	(.L_33 - .L_32)
.L_32:
        /*0004*/ 	.word	0x00000082


	//----- nvinfo : EIATTR_KPARAM_INFO
	.align		4
.L_33:
        /*0008*/ 	.byte	0x04, 0x17
        /*000a*/ 	.short	(.L_35 - .L_34)
.L_34:
        /*000c*/ 	.word	0x00000000
        /*0010*/ 	.short	0x0002
        /*0012*/ 	.short	0x0010
        /*0014*/ 	.byte	0x00, 0xf0, 0x11, 0x00


	//----- nvinfo : EIATTR_KPARAM_INFO
	.align		4
.L_35:
        /*0018*/ 	.byte	0x04, 0x17
        /*001a*/ 	.short	(.L_37 - .L_36)
.L_36:
        /*001c*/ 	.word	0x00000000
        /*0020*/ 	.short	0x0001
        /*0022*/ 	.short	0x0008
        /*0024*/ 	.byte	0x00, 0xf5, 0x21, 0x00


	//----- nvinfo : EIATTR_KPARAM_INFO
	.align		4
.L_37:
        /*0028*/ 	.byte	0x04, 0x17
        /*002a*/ 	.short	(.L_39 - .L_38)
.L_38:
        /*002c*/ 	.word	0x00000000
        /*0030*/ 	.short	0x0000
        /*0032*/ 	.short	0x0000
        /*0034*/ 	.byte	0x00, 0xf5, 0x21, 0x00


	//----- nvinfo : EIATTR_SPARSE_MMA_MASK
	.align		4
.L_39:
        /*0038*/ 	.byte	0x03, 0x50
        /*003a*/ 	.short	0x0000


	//----- nvinfo : EIATTR_MAXREG_COUNT
	.align		4
        /*003c*/ 	.byte	0x03, 0x1b
        /*003e*/ 	.short	0x00ff


	//----- nvinfo : EIATTR_MERCURY_ISA_VERSION
	.align		4
        /*0040*/ 	.byte	0x03, 0x5f
        /*0042*/ 	.short	0x0101


	//----- nvinfo : EIATTR_VRC_CTA_INIT_COUNT
	.align		4
        /*0044*/ 	.byte	0x02, 0x4a
	.zero		1
	.zero		1


	//----- nvinfo : EIATTR_EXIT_INSTR_OFFSETS
	.align		4
        /*0048*/ 	.byte	0x04, 0x1c
        /*004a*/ 	.short	(.L_41 - .L_40)


	//   ....[0]....
.L_40:
        /*004c*/ 	.word	0x00001110


	//----- nvinfo : EIATTR_CBANK_PARAM_SIZE
	.align		4
.L_41:
        /*0050*/ 	.byte	0x03, 0x19
        /*0052*/ 	.short	0x0014


	//----- nvinfo : EIATTR_PARAM_CBANK
	.align		4
        /*0054*/ 	.byte	0x04, 0x0a
        /*0056*/ 	.short	(.L_43 - .L_42)
	.align		4
.L_42:
        /*0058*/ 	.word	index@(.nv.constant0._Z16dep_stall_kernelPKfPfi)
        /*005c*/ 	.short	0x0380
        /*005e*/ 	.short	0x0014


	//----- nvinfo : EIATTR_SW_WAR
	.align		4
.L_43:
        /*0060*/ 	.byte	0x04, 0x36
        /*0062*/ 	.short	(.L_45 - .L_44)
.L_44:
        /*0064*/ 	.word	0x00000008
.L_45:


//--------------------- .nv.info._Z16mem_stall_kernelPKfPfi --------------------------
	.section	.nv.info._Z16mem_stall_kernelPKfPfi,"",@"SHT_CUDA_INFO"
	.sectionflags	@""
	.align	4


	//----- nvinfo : EIATTR_CUDA_API_VERSION
	.align		4
        /*0000*/ 	.byte	0x04, 0x37
        /*0002*/ 	.short	(.L_47 - .L_46)
.L_46:
        /*0004*/ 	.word	0x00000082


	//----- nvinfo : EIATTR_KPARAM_INFO
	.align		4
.L_47:
        /*0008*/ 	.byte	0x04, 0x17
        /*000a*/ 	.short	(.L_49 - .L_48)
.L_48:
        /*000c*/ 	.word	0x00000000
        /*0010*/ 	.short	0x0002
        /*0012*/ 	.short	0x0010
        /*0014*/ 	.byte	0x00, 0xf0, 0x11, 0x00


	//----- nvinfo : EIATTR_KPARAM_INFO
	.align		4
.L_49:
        /*0018*/ 	.byte	0x04, 0x17
        /*001a*/ 	.short	(.L_51 - .L_50)
.L_50:
        /*001c*/ 	.word	0x00000000
        /*0020*/ 	.short	0x0001
        /*0022*/ 	.short	0x0008
        /*0024*/ 	.byte	0x00, 0xf5, 0x21, 0x00


	//----- nvinfo : EIATTR_KPARAM_INFO
	.align		4
.L_51:
        /*0028*/ 	.byte	0x04, 0x17
        /*002a*/ 	.short	(.L_53 - .L_52)
.L_52:
        /*002c*/ 	.word	0x00000000
        /*0030*/ 	.short	0x0000
        /*0032*/ 	.short	0x0000
        /*0034*/ 	.byte	0x00, 0xf5, 0x21, 0x00


	//----- nvinfo : EIATTR_SPARSE_MMA_MASK
	.align		4
.L_53:
        /*0038*/ 	.byte	0x03, 0x50
        /*003a*/ 	.short	0x0000


	//----- nvinfo : EIATTR_MAXREG_COUNT
	.align		4
        /*003c*/ 	.byte	0x03, 0x1b
        /*003e*/ 	.short	0x00ff


	//----- nvinfo : EIATTR_MERCURY_ISA_VERSION
	.align		4
        /*0040*/ 	.byte	0x03, 0x5f
        /*0042*/ 	.short	0x0101


	//----- nvinfo : EIATTR_VRC_CTA_INIT_COUNT
	.align		4
        /*0044*/ 	.byte	0x02, 0x4a
	.zero		1
	.zero		1


	//----- nvinfo : EIATTR_EXIT_INSTR_OFFSETS
	.align		4
        /*0048*/ 	.byte	0x04, 0x1c
        /*004a*/ 	.short	(.L_55 - .L_54)


	//   ....[0]....
.L_54:
        /*004c*/ 	.word	0x00000630


	//----- nvinfo : EIATTR_CBANK_PARAM_SIZE
	.align		4
.L_55:
        /*0050*/ 	.byte	0x03, 0x19
        /*0052*/ 	.short	0x0014


	//----- nvinfo : EIATTR_PARAM_CBANK
	.align		4
        /*0054*/ 	.byte	0x04, 0x0a
        /*0056*/ 	.short	(.L_57 - .L_56)
	.align		4
.L_56:
        /*0058*/ 	.word	index@(.nv.constant0._Z16mem_stall_kernelPKfPfi)
        /*005c*/ 	.short	0x0380
        /*005e*/ 	.short	0x0014


	//----- nvinfo : EIATTR_SW_WAR
	.align		4
.L_57:
        /*0060*/ 	.byte	0x04, 0x36
        /*0062*/ 	.short	(.L_59 - .L_58)
.L_58:
        /*0064*/ 	.word	0x00000008
.L_59:


//--------------------- .nv.callgraph             --------------------------
	.section	.nv.callgraph,"",@"SHT_CUDA_CALLGRAPH"
	.align	4
	.sectionentsize	8
	.align		4
        /*0000*/ 	.word	0x00000000
	.align		4
        /*0004*/ 	.word	0xffffffff
	.align		4
        /*0008*/ 	.word	0x00000000
	.align		4
        /*000c*/ 	.word	0xfffffffe
	.align		4
        /*0010*/ 	.word	0x00000000
	.align		4
        /*0014*/ 	.word	0xfffffffd
	.align		4
        /*0018*/ 	.word	0x00000000
	.align		4
        /*001c*/ 	.word	0xfffffffc


//--------------------- .text._Z18mixed_stall_kernelPKfPfi --------------------------
	.section	.text._Z18mixed_stall_kernelPKfPfi,"ax",@progbits
	.align	128
        .global         _Z18mixed_stall_kernelPKfPfi
        .type           _Z18mixed_stall_kernelPKfPfi,@function
        .size           _Z18mixed_stall_kernelPKfPfi,(.L_x_6 - _Z18mixed_stall_kernelPKfPfi)
        .other          _Z18mixed_stall_kernelPKfPfi,@"STO_CUDA_ENTRY STV_DEFAULT"
_Z18mixed_stall_kernelPKfPfi:
.text._Z18mixed_stall_kernelPKfPfi:
[----:B------:R-:W-:Y:S01]  /*0000*/  LDC R1, c[0x0][0x37c] ;  /* 0x0000df00ff017b82 */ /* 0x000fe20000000800 */
[----:B------:R-:W0:Y:S07]  /*0010*/  S2R R13, SR_TID.X ;  /* 0x00000000000d7919 */ /* 0x000e2e0000002100 */
[----:B------:R-:W0:Y:S01]  /*0020*/  S2UR UR4, SR_CTAID.X ;  /* 0x00000000000479c3 */ /* 0x000e220000002500 */
[----:B------:R-:W1:Y:S07]  /*0030*/  LDCU.64 UR6, c[0x0][0x358] ;  /* 0x00006b00ff0677ac */ /* 0x000e6e0008000a00 */
[----:B------:R-:W0:Y:S08]  /*0040*/  LDC R0, c[0x0][0x360] ;  /* 0x0000d800ff007b82 */ /* 0x000e300000000800 */
[----:B------:R-:W2:Y:S01]  /*0050*/  LDC.64 R2, c[0x0][0x380] ;  /* 0x0000e000ff027b82 */ /* 0x000ea20000000a00 */
[----:B0-----:R-:W-:Y:S01]  /*0060*/  IMAD R13, R0, UR4, R13 ;  /* 0x00000004000d7c24 */ /* 0x001fe2000f8e020d */
[----:B------:R-:W0:Y:S03]  /*0070*/  LDCU UR4, c[0x0][0x390] ;  /* 0x00007200ff0477ac */ /* 0x000e260008000800 */
[----:B--2---:R-:W-:-:S06]  /*0080*/  IMAD.WIDE R14, R13, 0x4, R2 ;  /* 0x000000040d0e7825 */ /* 0x004fcc00078e0202 */
[----:B-1----:R1:W5:Y:S01]  /*0090*/  LDG.E.CONSTANT R14, desc[UR6][R14.64] ;  /* 0x000000060e0e7981 */ /* 0x002362000c1e9900 */
[----:B------:R-:W-:Y:S01]  /*00a0*/  HFMA2 R12, -RZ, RZ, 0, 1.4781951904296875e-05 ;  /* 0x000000f8ff0c7431 */ /* 0x000fe200000001ff */
[----:B------:R-:W-:Y:S01]  /*00b0*/  UMOV UR5, 0xf8 ;  /* 0x000000f800057882 */ /* 0x000fe20000000000 */
[----:B0-----:R-:W-:-:S03]  /*00c0*/  UIADD3 UR4, UPT, UPT, UR4, -0x1, URZ ;  /* 0xffffffff04047890 */ /* 0x001fc6000fffe0ff */
[----:B------:R-:W-:-:S09]  /*00d0*/  IMAD R12, R13, 0x11, R12 ;  /* 0x000000110d0c7824 */ /* 0x000fd200078e020c */
.L_x_0:
[----:B------:R-:W-:-:S04]  /*00e0*/  IADD3 R0, PT, PT, R12, -0xf8, RZ ;  /* 0xffffff080c007810 */ /* 0x000fc80007ffe0ff */
[----:B------:R-:W-:Y:S02]  /*00f0*/  LOP3.LUT R5, R0, UR4, RZ, 0xc0, !PT ;  /* 0x0000000400057c12 */ /* 0x000fe4000f8ec0ff */
[----:B------:R-:W-:-:S03]  /*0100*/  IADD3 R0, PT, PT, R12, -0xd9, RZ ;  /* 0xffffff270c007810 */ /* 0x000fc60007ffe0ff */
[--C-:B------:R-:W-:Y:S01]  /*0110*/  IMAD.WIDE R4, R5, 0x4, R2.reuse ;  /* 0x0000000405047825 */ /* 0x100fe200078e0202 */
[----:B------:R-:W-:Y:S02]  /*0120*/  LOP3.LUT R7, R0, UR4, RZ, 0xc0, !PT ;  /* 0x0000000400077c12 */ /* 0x000fe4000f8ec0ff */
[----:B------:R-:W-:Y:S02]  /*0130*/  IADD3 R8, PT, PT, R12, -0xba, RZ ;  /* 0xffffff460c087810 */ /* 0x000fe40007ffe0ff */
[----:B------:R0:W2:Y:S01]  /*0140*/  LDG.E.CONSTANT R0, desc[UR6][R4.64] ;  /* 0x0000000604007981 */ /* 0x0000a2000c1e9900 */
[--C-:B------:R-:W-:Y:S01]  /*0150*/  IMAD.WIDE R6, R7, 0x4, R2.reuse ;  /* 0x0000000407067825 */ /* 0x100fe200078e0202 */
[----:B------:R-:W-:Y:S02]  /*0160*/  LOP3.LUT R9, R8, UR4, RZ, 0xc0, !PT ;  /* 0x0000000408097c12 */ /* 0x000fe4000f8ec0ff */
[----:B------:R-:W-:Y:S02]  /*0170*/  IADD3 R10, PT, PT, R12, -0x9b, RZ ;  /* 0xffffff650c0a7810 */ /* 0x000fe40007ffe0ff */
[----:B-1----:R1:W3:Y:S01]  /*0180*/  LDG.E.CONSTANT R15, desc[UR6][R6.64] ;  /* 0x00000006060f7981 */ /* 0x0022e2000c1e9900 */
[----:B------:R-:W-:Y:S01]  /*0190*/  IMAD.WIDE R8, R9, 0x4, R2 ;  /* 0x0000000409087825 */ /* 0x000fe200078e0202 */
[----:B------:R-:W-:-:S02]  /*01a0*/  LOP3.LUT R11, R10, UR4, RZ, 0xc0, !PT ;  /* 0x000000040a0b7c12 */ /* 0x000fc4000f8ec0ff */
[----:B------:R-:W-:Y:S02]  /*01b0*/  IADD3 R16, PT, PT, R12, -0x7c, RZ ;  /* 0xffffff840c107810 */ /* 0x000fe40007ffe0ff */
[----:B------:R4:W3:Y:S01]  /*01c0*/  LDG.E.CONSTANT R23, desc[UR6][R8.64] ;  /* 0x0000000608177981 */ /* 0x0008e2000c1e9900 */
[--C-:B------:R-:W-:Y:S01]  /*01d0*/  IMAD.WIDE R10, R11, 0x4, R2.reuse ;  /* 0x000000040b0a7825 */ /* 0x100fe200078e0202 */
[----:B0-----:R-:W-:Y:S02]  /*01e0*/  LOP3.LUT R5, R16, UR4, RZ, 0xc0, !PT ;  /* 0x0000000410057c12 */ /* 0x001fe4000f8ec0ff */
[----:B------:R-:W-:Y:S02]  /*01f0*/  IADD3 R16, PT, PT, R12, -0x5d, RZ ;  /* 0xffffffa30c107810 */ /* 0x000fe40007ffe0ff */
[----:B------:R-:W3:Y:S01]  /*0200*/  LDG.E.CONSTANT R22, desc[UR6][R10.64] ;  /* 0x000000060a167981 */ /* 0x000ee2000c1e9900 */
[----:B------:R-:W-:Y:S01]  /*0210*/  IMAD.WIDE R4, R5, 0x4, R2 ;  /* 0x0000000405047825 */ /* 0x000fe200078e0202 */
[----:B-1----:R-:W-:-:S02]  /*0220*/  LOP3.LUT R7, R16, UR4, RZ, 0xc0, !PT ;  /* 0x0000000410077c12 */ /* 0x002fc4000f8ec0ff */
[----:B------:R-:W-:Y:S02]  /*0230*/  IADD3 R16, PT, PT, R12, -0x3e, RZ ;  /* 0xffffffc20c107810 */ /* 0x000fe40007ffe0ff */
[----:B------:R0:W3:Y:S01]  /*0240*/  LDG.E.CONSTANT R21, desc[UR6][R4.64] ;  /* 0x0000000604157981 */ /* 0x0000e2000c1e9900 */
[--C-:B------:R-:W-:Y:S01]  /*0250*/  IMAD.WIDE R6, R7, 0x4, R2.reuse ;  /* 0x0000000407067825 */ /* 0x100fe200078e0202 */
[----:B------:R-:W-:Y:S02]  /*0260*/  LOP3.LUT R25, R16, UR4, RZ, 0xc0, !PT ;  /* 0x0000000410197c12 */ /* 0x000fe4000f8ec0ff */
[----:B----4-:R-:W-:Y:S02]  /*0270*/  IADD3 R8, PT, PT, R12, -0x1f, RZ ;  /* 0xffffffe10c087810 */ /* 0x010fe40007ffe0ff */
[----:B------:R1:W4:Y:S01]  /*0280*/  LDG.E.CONSTANT R20, desc[UR6][R6.64] ;  /* 0x0000000606147981 */ /* 0x000322000c1e9900 */
[----:B------:R-:W-:Y:S01]  /*0290*/  IMAD.WIDE R24, R25, 0x4, R2 ;  /* 0x0000000419187825 */ /* 0x000fe200078e0202 */
[----:B------:R-:W-:-:S04]  /*02a0*/  LOP3.LUT R27, R8, UR4, RZ, 0xc0, !PT ;  /* 0x00000004081b7c12 */ /* 0x000fc8000f8ec0ff */
[----:B------:R1:W4:Y:S01]  /*02b0*/  LDG.E.CONSTANT R19, desc[UR6][R24.64] ;  /* 0x0000000618137981 */ /* 0x000322000c1e9900 */
[--C-:B------:R-:W-:Y:S01]  /*02c0*/  IMAD.WIDE R26, R27, 0x4, R2.reuse ;  /* 0x000000041b1a7825 */ /* 0x100fe200078e0202 */
[C---:B------:R-:W-:Y:S02]  /*02d0*/  LOP3.LUT R9, R12.reuse, UR4, RZ, 0xc0, !PT ;  /* 0x000000040c097c12 */ /* 0x040fe4000f8ec0ff */
[----:B0-----:R-:W-:Y:S02]  /*02e0*/  IADD3 R4, PT, PT, R12, 0x1f, RZ ;  /* 0x0000001f0c047810 */ /* 0x001fe40007ffe0ff */
[----:B------:R-:W4:Y:S01]  /*02f0*/  LDG.E.CONSTANT R18, desc[UR6][R26.64] ;  /* 0x000000061a127981 */ /* 0x000f22000c1e9900 */
[----:B------:R-:W-:Y:S01]  /*0300*/  IMAD.WIDE R8, R9, 0x4, R2 ;  /* 0x0000000409087825 */ /* 0x000fe200078e0202 */
[----:B------:R-:W-:Y:S02]  /*0310*/  LOP3.LUT R11, R4, UR4, RZ, 0xc0, !PT ;  /* 0x00000004040b7c12 */ /* 0x000fe4000f8ec0ff */
[----:B------:R-:W-:-:S02]  /*0320*/  IADD3 R4, PT, PT, R12, 0x3e, RZ ;  /* 0x0000003e0c047810 */ /* 0x000fc40007ffe0ff */
[----:B------:R0:W4:Y:S01]  /*0330*/  LDG.E.CONSTANT R17, desc[UR6][R8.64] ;  /* 0x0000000608117981 */ /* 0x000122000c1e9900 */
[--C-:B------:R-:W-:Y:S01]  /*0340*/  IMAD.WIDE R10, R11, 0x4, R2.reuse ;  /* 0x000000040b0a7825 */ /* 0x100fe200078e0202 */
[----:B------:R-:W-:Y:S02]  /*0350*/  LOP3.LUT R5, R4, UR4, RZ, 0xc0, !PT ;  /* 0x0000000404057c12 */ /* 0x000fe4000f8ec0ff */
[----:B-1----:R-:W-:Y:S02]  /*0360*/  IADD3 R6, PT, PT, R12, 0x5d, RZ ;  /* 0x0000005d0c067810 */ /* 0x002fe40007ffe0ff */
[----:B------:R1:W4:Y:S01]  /*0370*/  LDG.E.CONSTANT R16, desc[UR6][R10.64] ;  /* 0x000000060a107981 */ /* 0x000322000c1e9900 */
[----:B------:R-:W-:Y:S01]  /*0380*/  IMAD.WIDE R4, R5, 0x4, R2 ;  /* 0x0000000405047825 */ /* 0x000fe200078e0202 */
[----:B------:R-:W-:Y:S02]  /*0390*/  LOP3.LUT R7, R6, UR4, RZ, 0xc0, !PT ;  /* 0x0000000406077c12 */ /* 0x000fe4000f8ec0ff */
[----:B------:R-:W-:-:S02]  /*03a0*/  IADD3 R25, PT, PT, R12, 0x7c, RZ ;  /* 0x0000007c0c197810 */ /* 0x000fc40007ffe0ff */
[----:B------:R1:W4:Y:S01]  /*03b0*/  LDG.E.CONSTANT R24, desc[UR6][R4.64] ;  /* 0x0000000604187981 */ /* 0x000322000c1e9900 */
[--C-:B------:R-:W-:Y:S01]  /*03c0*/  IMAD.WIDE R6, R7, 0x4, R2.reuse ;  /* 0x0000000407067825 */ /* 0x100fe200078e0202 */
[----:B0-----:R-:W-:Y:S02]  /*03d0*/  LOP3.LUT R9, R25, UR4, RZ, 0xc0, !PT ;  /* 0x0000000419097c12 */ /* 0x001fe4000f8ec0ff */
[----:B------:R-:W-:Y:S02]  /*03e0*/  IADD3 R26, PT, PT, R12, 0x9b, RZ ;  /* 0x0000009b0c1a7810 */ /* 0x000fe40007ffe0ff */
[----:B------:R0:W4:Y:S01]  /*03f0*/  LDG.E.CONSTANT R25, desc[UR6][R6.64] ;  /* 0x0000000606197981 */ /* 0x000122000c1e9900 */
[----:B------:R-:W-:Y:S01]  /*0400*/  IMAD.WIDE R8, R9, 0x4, R2 ;  /* 0x0000000409087825 */ /* 0x000fe200078e0202 */
[----:B-1----:R-:W-:Y:S02]  /*0410*/  LOP3.LUT R11, R26, UR4, RZ, 0xc0, !PT ;  /* 0x000000041a0b7c12 */ /* 0x002fe4000f8ec0ff */
[----:B------:R-:W-:-:S03]  /*0420*/  IADD3 R26, PT, PT, R12, 0xba, RZ ;  /* 0x000000ba0c1a7810 */ /* 0x000fc60007ffe0ff */
[----:B------:R1:W4:Y:S01]  /*0430*/  LDG.E.CONSTANT R8, desc[UR6][R8.64] ;  /* 0x0000000608087981 */ /* 0x000322000c1e9900 */
[----:B------:R-:W-:Y:S01]  /*0440*/  IMAD.WIDE R10, R11, 0x4, R2 ;  /* 0x000000040b0a7825 */ /* 0x000fe200078e0202 */
[----:B------:R-:W-:Y:S02]  /*0450*/  LOP3.LUT R5, R26, UR4, RZ, 0xc0, !PT ;  /* 0x000000041a057c12 */ /* 0x000fe4000f8ec0ff */
[----:B------:R-:W-:-:S03]  /*0460*/  IADD3 R26, PT, PT, R12, 0xd9, RZ ;  /* 0x000000d90c1a7810 */ /* 0x000fc60007ffe0ff */
[----:B------:R3:W4:Y:S01]  /*0470*/  LDG.E.CONSTANT R10, desc[UR6][R10.64] ;  /* 0x000000060a0a7981 */ /* 0x000722000c1e9900 */
[----:B------:R-:W-:Y:S01]  /*0480*/  IMAD.WIDE R4, R5, 0x4, R2 ;  /* 0x0000000405047825 */ /* 0x000fe200078e0202 */
[----:B0-----:R-:W-:-:S05]  /*0490*/  LOP3.LUT R7, R26, UR4, RZ, 0xc0, !PT ;  /* 0x000000041a077c12 */ /* 0x001fca000f8ec0ff */
[----:B------:R0:W4:Y:S01]  /*04a0*/  LDG.E.CONSTANT R4, desc[UR6][R4.64] ;  /* 0x0000000604047981 */ /* 0x000122000c1e9900 */
[----:B------:R-:W-:-:S06]  /*04b0*/  IMAD.WIDE R6, R7, 0x4, R2 ;  /* 0x0000000407067825 */ /* 0x000fcc00078e0202 */
[----:B------:R-:W4:Y:S01]  /*04c0*/  LDG.E.CONSTANT R6, desc[UR6][R6.64] ;  /* 0x0000000606067981 */ /* 0x000f22000c1e9900 */
[----:B-1----:R-:W-:Y:S01]  /*04d0*/  MOV R9, 0x3f800001 ;  /* 0x3f80000100097802 */ /* 0x002fe20000000f00 */
[----:B------:R-:W-:Y:S01]  /*04e0*/  UIADD3 UR5, UPT, UPT, UR5, 0x1f0, URZ ;  /* 0x000001f005057890 */ /* 0x000fe2000fffe0ff */
[----:B------:R-:W-:-:S03]  /*04f0*/  IADD3 R12, PT, PT, R12, 0x1f0, RZ ;  /* 0x000001f00c0c7810 */ /* 0x000fc60007ffe0ff */
[----:B-----5:R-:W-:Y:S01]  /*0500*/  FFMA R27, R14, R9, 1.0000000116860974231e-07 ;  /* 0x33d6bf950e1b7423 */ /* 0x020fe20000000009 */
[----:B------:R-:W-:-:S03]  /*0510*/  UISETP.NE.AND UP0, UPT, UR5, 0x1f0f8, UPT ;  /* 0x0001f0f80500788c */ /* 0x000fc6000bf05270 */
[----:B--2---:R-:W-:-:S04]  /*0520*/  FADD R0, R27, R0 ;  /* 0x000000001b007221 */ /* 0x004fc80000000000 */
[----:B------:R-:W-:-:S04]  /*0530*/  FFMA R0, R0, R9, 1.0000000116860974231e-07 ;  /* 0x33d6bf9500007423 */ /* 0x000fc80000000009 */
[----:B---3--:R-:W-:-:S04]  /*0540*/  FADD R0, R0, R15 ;  /* 0x0000000f00007221 */ /* 0x008fc80000000000 */
[----:B------:R-:W-:-:S04]  /*0550*/  FFMA R0, R0, R9, 1.0000000116860974231e-07 ;  /* 0x33d6bf9500007423 */ /* 0x000fc80000000009 */
[----:B------:R-:W-:-:S04]  /*0560*/  FADD R0, R0, R23 ;  /* 0x0000001700007221 */ /* 0x000fc80000000000 */
[----:B------:R-:W-:-:S04]  /*0570*/  FFMA R11, R0, R9, 1.0000000116860974231e-07 ;  /* 0x33d6bf95000b7423 */ /* 0x000fc80000000009 */
[----:B------:R-:W-:-:S04]  /*0580*/  FADD R22, R11, R22 ;  /* 0x000000160b167221 */ /* 0x000fc80000000000 */
[----:B------:R-:W-:-:S04]  /*0590*/  FFMA R22, R22, R9, 1.0000000116860974231e-07 ;  /* 0x33d6bf9516167423 */ /* 0x000fc80000000009 */
[----:B------:R-:W-:-:S04]  /*05a0*/  FADD R22, R22, R21 ;  /* 0x0000001516167221 */ /* 0x000fc80000000000 */
[----:B0-----:R-:W-:-:S04]  /*05b0*/  FFMA R5, R22, R9, 1.0000000116860974231e-07 ;  /* 0x33d6bf9516057423 */ /* 0x001fc80000000009 */
[----:B----4-:R-:W-:-:S04]  /*05c0*/  FADD R20, R5, R20 ;  /* 0x0000001405147221 */ /* 0x010fc80000000000 */
[----:B------:R-:W-:-:S04]  /*05d0*/  FFMA R20, R20, R9, 1.0000000116860974231e-07 ;  /* 0x33d6bf9514147423 */ /* 0x000fc80000000009 */
[----:B------:R-:W-:-:S04]  /*05e0*/  FADD R20, R20, R19 ;  /* 0x0000001314147221 */ /* 0x000fc80000000000 */
        /* <DEDUP_REMOVED lines=17> */
[----:B------:R-:W-:Y:S01]  /*0700*/  FADD R14, R9, R6 ;  /* 0x00000006090e7221 */ /* 0x000fe20000000000 */
[----:B------:R-:W-:Y:S06]  /*0710*/  BRA.U UP0, `(.L_x_0) ;  /* 0xfffffff900707547 */ /* 0x000fec000b83ffff */
[----:B------:R-:W0:Y:S02]  /*0720*/  LDC.64 R2, c[0x0][0x388] ;  /* 0x0000e200ff027b82 */ /* 0x000e240000000a00 */
[----:B0-----:R-:W-:-:S05]  /*0730*/  IMAD.WIDE R2, R13, 0x4, R2 ;  /* 0x000000040d027825 */ /* 0x001fca00078e0202 */
[----:B------:R-:W-:Y:S01]  /*0740*/  STG.E desc[UR6][R2.64], R14 ;  /* 0x0000000e02007986 */ /* 0x000fe2000c101906 */
[----:B------:R-:W-:Y:S05]  /*0750*/  EXIT ;  /* 0x000000000000794d */ /* 0x000fea0003800000 */
.L_x_1:
[----:B------:R-:W-:-:S00]  /*0760*/  BRA `(.L_x_1) ;  /* 0xfffffffc00fc7947 */ /* 0x000fc0000383ffff */
[----:B------:R-:W-:-:S00]  /*0770*/  NOP ;  /* 0x0000000000007918 */ /* 0x000fc00000000000 */
        /* <DEDUP_REMOVED lines=8> */
.L_x_6:


//--------------------- .text._Z16dep_stall_kernelPKfPfi --------------------------
	.section	.text._Z16dep_stall_kernelPKfPfi,"ax",@progbits
	.align	128
        .global         _Z16dep_stall_kernelPKfPfi
        .type           _Z16dep_stall_kernelPKfPfi,@function
        .size           _Z16dep_stall_kernelPKfPfi,(.L_x_7 - _Z16dep_stall_kernelPKfPfi)
        .other          _Z16dep_stall_kernelPKfPfi,@"STO_CUDA_ENTRY STV_DEFAULT"
_Z16dep_stall_kernelPKfPfi:
.text._Z16dep_stall_kernelPKfPfi:
[----:B------:R-:W-:Y:S01]  /*0000*/  LDC R1, c[0x0][0x37c] ;  /* 0x0000df00ff017b82 */ /* 0x000fe20000000800 */
[----:B------:R-:W0:Y:S07]  /*0010*/  S2R R0, SR_TID.X ;  /* 0x0000000000007919 */ /* 0x000e2e0000002100 */
[----:B------:R-:W0:Y:S01]  /*0020*/  S2UR UR4, SR_CTAID.X ;  /* 0x00000000000479c3 */ /* 0x000e220000002500 */
[----:B------:R-:W1:Y:S07]  /*0030*/  LDCU.64 UR6, c[0x0][0x358] ;  /* 0x00006b00ff0677ac */ /* 0x000e6e0008000a00 */
[----:B------:R-:W0:Y:S08]  /*0040*/  LDC R5, c[0x0][0x360] ;  /* 0x0000d800ff057b82 */ /* 0x000e300000000800 */
[----:B------:R-:W2:Y:S01]  /*0050*/  LDC.64 R2, c[0x0][0x380] ;  /* 0x0000e000ff027b82 */ /* 0x000ea20000000a00 */
[----:B0-----:R-:W-:-:S04]  /*0060*/  IMAD R0, R5, UR4, R0 ;  /* 0x0000000405007c24 */ /* 0x001fc8000f8e0200 */
[----:B--2---:R-:W-:-:S05]  /*0070*/  IMAD.WIDE R2, R0, 0x4, R2 ;  /* 0x0000000400027825 */ /* 0x004fca00078e0202 */
[----:B-1----:R0:W5:Y:S01]  /*0080*/  LDG.E.CONSTANT R5, desc[UR6][R2.64] ;  /* 0x0000000602057981 */ /* 0x002162000c1e9900 */
[----:B------:R-:W-:-:S05]  /*0090*/  UMOV UR4, URZ ;  /* 0x000000ff00047c82 */ /* 0x000fca0008000000 */
.L_x_2:
[----:B0-----:R-:W-:Y:S01]  /*00a0*/  HFMA2 R2, -RZ, RZ, 1.875, 5.9604644775390625e-08 ;  /* 0x3f800001ff027431 */ /* 0x001fe200000001ff */
[----:B------:R-:W-:-:S04]  /*00b0*/  UIADD3 UR4, UPT, UPT, UR4, 0x100, URZ ;  /* 0x0000010004047890 */ /* 0x000fc8000fffe0ff */
[----:B------:R-:W-:Y:S01]  /*00c0*/  UISETP.NE.AND UP0, UPT, UR4, 0x1000, UPT ;  /* 0x000010000400788c */ /* 0x000fe2000bf05270 */
[----:B-----5:R-:W-:-:S04]  /*00d0*/  FFMA R5, R5, R2, 1.0000000116860974231e-07 ;  /* 0x33d6bf9505057423 */ /* 0x020fc80000000002 */
[----:B------:R-:W-:-:S04]  /*00e0*/  FFMA R5, R5, R2, 1.0000000116860974231e-07 ;  /* 0x33d6bf9505057423 */ /* 0x000fc80000000002 */
        /* <DEDUP_REMOVED lines=253> */
[----:B------:R-:W-:Y:S01]  /*10c0*/  FFMA R5, R3, R2, 1.0000000116860974231e-07 ;  /* 0x33d6bf9503057423 */ /* 0x000fe20000000002 */
[----:B------:R-:W-:Y:S06]  /*10d0*/  BRA.U UP0, `(.L_x_2) ;  /* 0xffffffed00f07547 */ /* 0x000fec000b83ffff */
[----:B------:R-:W0:Y:S02]  /*10e0*/  LDC.64 R2, c[0x0][0x388] ;  /* 0x0000e200ff027b82 */ /* 0x000e240000000a00 */
[----:B0-----:R-:W-:-:S05]  /*10f0*/  IMAD.WIDE R2, R0, 0x4, R2 ;  /* 0x0000000400027825 */ /* 0x001fca00078e0202 */
[----:B------:R-:W-:Y:S01]  /*1100*/  STG.E desc[UR6][R2.64], R5 ;  /* 0x0000000502007986 */ /* 0x000fe2000c101906 */
[----:B------:R-:W-:Y:S05]  /*1110*/  EXIT ;  /* 0x000000000000794d */ /* 0x000fea0003800000 */
.L_x_3:
        /* <DEDUP_REMOVED lines=14> */
.L_x_7:


//--------------------- .text._Z16mem_stall_kernelPKfPfi --------------------------
	.section	.text._Z16mem_stall_kernelPKfPfi,"ax",@progbits
	.align	128
        .global         _Z16mem_stall_kernelPKfPfi
        .type           _Z16mem_stall_kernelPKfPfi,@function
        .size           _Z16mem_stall_kernelPKfPfi,(.L_x_8 - _Z16mem_stall_kernelPKfPfi)
        .other          _Z16mem_stall_kernelPKfPfi,@"STO_CUDA_ENTRY STV_DEFAULT"
_Z16mem_stall_kernelPKfPfi:
.text._Z16mem_stall_kernelPKfPfi:
[----:B------:R-:W-:Y:S01]  /*0000*/  LDC R1, c[0x0][0x37c] ;  /* 0x0000df00ff017b82 */ /* 0x000fe20000000800 */
[----:B------:R-:W0:Y:S07]  /*0010*/  S2R R0, SR_TID.X ;  /* 0x0000000000007919 */ /* 0x000e2e0000002100 */
[----:B------:R-:W0:Y:S01]  /*0020*/  S2UR UR5, SR_CTAID.X ;  /* 0x00000000000579c3 */ /* 0x000e220000002500 */
[----:B------:R-:W1:Y:S01]  /*0030*/  LDCU UR4, c[0x0][0x390] ;  /* 0x00007200ff0477ac */ /* 0x000e620008000800 */
[----:B------:R-:W-:Y:S01]  /*0040*/  HFMA2 R15, -RZ, RZ, 0, 2.7179718017578125e-05 ;  /* 0x000001c8ff0f7431 */ /* 0x000fe200000001ff */
[----:B------:R-:W-:Y:S01]  /*0050*/  MOV R14, RZ ;  /* 0x000000ff000e7202 */ /* 0x000fe20000000f00 */
[----:B------:R-:W2:Y:S04]  /*0060*/  LDCU.64 UR6, c[0x0][0x358] ;  /* 0x00006b00ff0677ac */ /* 0x000ea80008000a00 */
[----:B------:R-:W0:Y:S08]  /*0070*/  LDC R5, c[0x0][0x360] ;  /* 0x0000d800ff057b82 */ /* 0x000e300000000800 */
[----:B------:R-:W3:Y:S01]  /*0080*/  LDC.64 R2, c[0x0][0x380] ;  /* 0x0000e000ff027b82 */ /* 0x000ee20000000a00 */
[----:B-1----:R-:W-:Y:S01]  /*0090*/  UIADD3 UR4, UPT, UPT, UR4, -0x1, URZ ;  /* 0xffffffff04047890 */ /* 0x002fe2000fffe0ff */
[----:B0-----:R-:W-:Y:S01]  /*00a0*/  IMAD R0, R5, UR5, R0 ;  /* 0x0000000505007c24 */ /* 0x001fe2000f8e0200 */
[----:B------:R-:W-:-:S03]  /*00b0*/  UMOV UR5, 0x1c8 ;  /* 0x000001c800057882 */ /* 0x000fc60000000000 */
[----:B--2---:R-:W-:-:S07]  /*00c0*/  IMAD R15, R0, 0x61, R15 ;  /* 0x00000061000f7824 */ /* 0x004fce00078e020f */
.L_x_4:
[C---:B------:R-:W-:Y:S02]  /*00d0*/  IADD3 R4, PT, PT, R15.reuse, -0x1c8, RZ ;  /* 0xfffffe380f047810 */ /* 0x040fe40007ffe0ff */
[C---:B------:R-:W-:Y:S02]  /*00e0*/  IADD3 R6, PT, PT, R15.reuse, -0x18f, RZ ;  /* 0xfffffe710f067810 */ /* 0x040fe40007ffe0ff */
[----:B------:R-:W-:Y:S02]  /*00f0*/  LOP3.LUT R5, R4, UR4, RZ, 0xc0, !PT ;  /* 0x0000000404057c12 */ /* 0x000fe4000f8ec0ff */
[----:B------:R-:W-:Y:S02]  /*0100*/  LOP3.LUT R25, R6, UR4, RZ, 0xc0, !PT ;  /* 0x0000000406197c12 */ /* 0x000fe4000f8ec0ff */
[----:B------:R-:W-:Y:S01]  /*0110*/  IADD3 R7, PT, PT, R15, -0x156, RZ ;  /* 0xfffffeaa0f077810 */ /* 0x000fe20007ffe0ff */
[----:B---3--:R-:W-:Y:S01]  /*0120*/  IMAD.WIDE R4, R5, 0x4, R2 ;  /* 0x0000000405047825 */ /* 0x008fe200078e0202 */
[----:B------:R-:W-:-:S02]  /*0130*/  IADD3 R6, PT, PT, R15, -0x11d, RZ ;  /* 0xfffffee30f067810 */ /* 0x000fc40007ffe0ff */
[----:B------:R-:W-:Y:S01]  /*0140*/  LOP3.LUT R7, R7, UR4, RZ, 0xc0, !PT ;  /* 0x0000000407077c12 */ /* 0x000fe2000f8ec0ff */
[--C-:B------:R-:W-:Y:S01]  /*0150*/  IMAD.WIDE R24, R25, 0x4, R2.reuse ;  /* 0x0000000419187825 */ /* 0x100fe200078e0202 */
[----:B------:R0:W2:Y:S01]  /*0160*/  LDG.E.CONSTANT R17, desc[UR6][R4.64] ;  /* 0x0000000604117981 */ /* 0x0000a2000c1e9900 */
[----:B------:R-:W-:Y:S02]  /*0170*/  IADD3 R10, PT, PT, R15, -0xe4, RZ ;  /* 0xffffff1c0f0a7810 */ /* 0x000fe40007ffe0ff */
[----:B------:R-:W-:Y:S01]  /*0180*/  LOP3.LUT R11, R6, UR4, RZ, 0xc0, !PT ;  /* 0x00000004060b7c12 */ /* 0x000fe2000f8ec0ff */
[--C-:B------:R-:W-:Y:S01]  /*0190*/  IMAD.WIDE R8, R7, 0x4, R2.reuse ;  /* 0x0000000407087825 */ /* 0x100fe200078e0202 */
[----:B------:R-:W3:Y:S01]  /*01a0*/  LDG.E.CONSTANT R24, desc[UR6][R24.64] ;  /* 0x0000000618187981 */ /* 0x000ee2000c1e9900 */
[----:B------:R-:W-:Y:S02]  /*01b0*/  IADD3 R6, PT, PT, R15, -0xab, RZ ;  /* 0xffffff550f067810 */ /* 0x000fe40007ffe0ff */
[----:B------:R-:W-:Y:S01]  /*01c0*/  LOP3.LUT R7, R10, UR4, RZ, 0xc0, !PT ;  /* 0x000000040a077c12 */ /* 0x000fe2000f8ec0ff */
[----:B------:R-:W-:Y:S01]  /*01d0*/  IMAD.WIDE R10, R11, 0x4, R2 ;  /* 0x000000040b0a7825 */ /* 0x000fe200078e0202 */
[----:B------:R1:W4:Y:S01]  /*01e0*/  LDG.E.CONSTANT R23, desc[UR6][R8.64] ;  /* 0x0000000608177981 */ /* 0x000322000c1e9900 */
[----:B------:R-:W-:-:S02]  /*01f0*/  IADD3 R12, PT, PT, R15, -0x72, RZ ;  /* 0xffffff8e0f0c7810 */ /* 0x000fc40007ffe0ff */
[----:B------:R-:W-:Y:S01]  /*0200*/  LOP3.LUT R13, R6, UR4, RZ, 0xc0, !PT ;  /* 0x00000004060d7c12 */ /* 0x000fe2000f8ec0ff */
[--C-:B0-----:R-:W-:Y:S01]  /*0210*/  IMAD.WIDE R4, R7, 0x4, R2.reuse ;  /* 0x0000000407047825 */ /* 0x101fe200078e0202 */
[----:B------:R0:W5:Y:S01]  /*0220*/  LDG.E.CONSTANT R22, desc[UR6][R10.64] ;  /* 0x000000060a167981 */ /* 0x000162000c1e9900 */
[----:B------:R-:W-:Y:S02]  /*0230*/  IADD3 R16, PT, PT, R15, -0x39, RZ ;  /* 0xffffffc70f107810 */ /* 0x000fe40007ffe0ff */
[----:B------:R-:W-:Y:S01]  /*0240*/  LOP3.LUT R19, R12, UR4, RZ, 0xc0, !PT ;  /* 0x000000040c137c12 */ /* 0x000fe2000f8ec0ff */
[--C-:B------:R-:W-:Y:S01]  /*0250*/  IMAD.WIDE R6, R13, 0x4, R2.reuse ;  /* 0x000000040d067825 */ /* 0x100fe200078e0202 */
[----:B------:R0:W5:Y:S01]  /*0260*/  LDG.E.CONSTANT R21, desc[UR6][R4.64] ;  /* 0x0000000604157981 */ /* 0x000162000c1e9900 */
[----:B------:R-:W-:Y:S02]  /*0270*/  LOP3.LUT R27, R16, UR4, RZ, 0xc0, !PT ;  /* 0x00000004101b7c12 */ /* 0x000fe4000f8ec0ff */
[----:B------:R-:W-:Y:S01]  /*0280*/  IMAD.WIDE R12, R19, 0x4, R2 ;  /* 0x00000004130c7825 */ /* 0x000fe200078e0202 */
[----:B------:R0:W5:Y:S01]  /*0290*/  LDG.E.CONSTANT R20, desc[UR6][R6.64] ;  /* 0x0000000606147981 */ /* 0x000162000c1e9900 */
[----:B-1----:R-:W-:-:S02]  /*02a0*/  LOP3.LUT R9, R15, UR4, RZ, 0xc0, !PT ;  /* 0x000000040f097c12 */ /* 0x002fc4000f8ec0ff */
[----:B------:R-:W-:Y:S01]  /*02b0*/  IADD3 R8, PT, PT, R15, 0x39, RZ ;  /* 0x000000390f087810 */ /* 0x000fe20007ffe0ff */
[--C-:B------:R-:W-:Y:S01]  /*02c0*/  IMAD.WIDE R26, R27, 0x4, R2.reuse ;  /* 0x000000041b1a7825 */ /* 0x100fe200078e0202 */
[----:B------:R1:W5:Y:S01]  /*02d0*/  LDG.E.CONSTANT R19, desc[UR6][R12.64] ;  /* 0x000000060c137981 */ /* 0x000362000c1e9900 */
[----:B0-----:R-:W-:Y:S02]  /*02e0*/  IADD3 R10, PT, PT, R15, 0x72, RZ ;  /* 0x000000720f0a7810 */ /* 0x001fe40007ffe0ff */
[----:B------:R-:W-:Y:S01]  /*02f0*/  LOP3.LUT R11, R8, UR4, RZ, 0xc0, !PT ;  /* 0x00000004080b7c12 */ /* 0x000fe2000f8ec0ff */
[--C-:B------:R-:W-:Y:S01]  /*0300*/  IMAD.WIDE R8, R9, 0x4, R2.reuse ;  /* 0x0000000409087825 */ /* 0x100fe200078e0202 */
[----:B------:R0:W5:Y:S01]  /*0310*/  LDG.E.CONSTANT R18, desc[UR6][R26.64] ;  /* 0x000000061a127981 */ /* 0x000162000c1e9900 */
[----:B------:R-:W-:Y:S02]  /*0320*/  IADD3 R4, PT, PT, R15, 0xab, RZ ;  /* 0x000000ab0f047810 */ /* 0x000fe40007ffe0ff */
[----:B------:R-:W-:Y:S01]  /*0330*/  LOP3.LUT R5, R10, UR4, RZ, 0xc0, !PT ;  /* 0x000000040a057c12 */ /* 0x000fe2000f8ec0ff */
[----:B------:R-:W-:Y:S01]  /*0340*/  IMAD.WIDE R10, R11, 0x4, R2 ;  /* 0x000000040b0a7825 */ /* 0x000fe200078e0202 */
[----:B------:R0:W5:Y:S01]  /*0350*/  LDG.E.CONSTANT R16, desc[UR6][R8.64] ;  /* 0x0000000608107981 */ /* 0x000162000c1e9900 */
[----:B------:R-:W-:-:S02]  /*0360*/  IADD3 R6, PT, PT, R15, 0xe4, RZ ;  /* 0x000000e40f067810 */ /* 0x000fc40007ffe0ff */
[----:B------:R-:W-:Y:S01]  /*0370*/  LOP3.LUT R7, R4, UR4, RZ, 0xc0, !PT ;  /* 0x0000000404077c12 */ /* 0x000fe2000f8ec0ff */
[--C-:B------:R-:W-:Y:S01]  /*0380*/  IMAD.WIDE R4, R5, 0x4, R2.reuse ;  /* 0x0000000405047825 */ /* 0x100fe200078e0202 */
[----:B------:R0:W5:Y:S01]  /*0390*/  LDG.E.CONSTANT R25, desc[UR6][R10.64] ;  /* 0x000000060a197981 */ /* 0x000162000c1e9900 */
[----:B-1----:R-:W-:Y:S02]  /*03a0*/  IADD3 R12, PT, PT, R15, 0x11d, RZ ;  /* 0x0000011d0f0c7810 */ /* 0x002fe40007ffe0ff */
[----:B------:R-:W-:Y:S01]  /*03b0*/  LOP3.LUT R13, R6, UR4, RZ, 0xc0, !PT ;  /* 0x00000004060d7c12 */ /* 0x000fe2000f8ec0ff */
[--C-:B------:R-:W-:Y:S01]  /*03c0*/  IMAD.WIDE R6, R7, 0x4, R2.reuse ;  /* 0x0000000407067825 */ /* 0x100fe200078e0202 */
[----:B------:R1:W5:Y:S01]  /*03d0*/  LDG.E.CONSTANT R26, desc[UR6][R4.64] ;  /* 0x00000006041a7981 */ /* 0x000362000c1e9900 */
[----:B------:R-:W-:Y:S02]  /*03e0*/  IADD3 R28, PT, PT, R15, 0x156, RZ ;  /* 0x000001560f1c7810 */ /* 0x000fe40007ffe0ff */
[----:B0-----:R-:W-:Y:S01]  /*03f0*/  LOP3.LUT R27, R12, UR4, RZ, 0xc0, !PT ;  /* 0x000000040c1b7c12 */ /* 0x001fe2000f8ec0ff */
[----:B------:R-:W-:Y:S01]  /*0400*/  IMAD.WIDE R8, R13, 0x4, R2 ;  /* 0x000000040d087825 */ /* 0x000fe200078e0202 */
[----:B------:R-:W5:Y:S01]  /*0410*/  LDG.E.CONSTANT R6, desc[UR6][R6.64] ;  /* 0x0000000606067981 */ /* 0x000f62000c1e9900 */
[----:B------:R-:W-:-:S02]  /*0420*/  IADD3 R12, PT, PT, R15, 0x18f, RZ ;  /* 0x0000018f0f0c7810 */ /* 0x000fc40007ffe0ff */
[----:B------:R-:W-:Y:S01]  /*0430*/  LOP3.LUT R13, R28, UR4, RZ, 0xc0, !PT ;  /* 0x000000041c0d7c12 */ /* 0x000fe2000f8ec0ff */
[--C-:B------:R-:W-:Y:S01]  /*0440*/  IMAD.WIDE R10, R27, 0x4, R2.reuse ;  /* 0x000000041b0a7825 */ /* 0x100fe200078e0202 */
[----:B------:R-:W5:Y:S01]  /*0450*/  LDG.E.CONSTANT R8, desc[UR6][R8.64] ;  /* 0x0000000608087981 */ /* 0x000f62000c1e9900 */
[----:B------:R-:W-:Y:S02]  /*0460*/  LOP3.LUT R27, R12, UR4, RZ, 0xc0, !PT ;  /* 0x000000040c1b7c12 */ /* 0x000fe4000f8ec0ff */
[--C-:B------:R-:W-:Y:S02]  /*0470*/  IMAD.WIDE R12, R13, 0x4, R2.reuse ;  /* 0x000000040d0c7825 */ /* 0x100fe400078e0202 */
[----:B------:R-:W5:Y:S02]  /*0480*/  LDG.E.CONSTANT R10, desc[UR6][R10.64] ;  /* 0x000000060a0a7981 */ /* 0x000f64000c1e9900 */
[----:B-1----:R-:W-:Y:S02]  /*0490*/  IMAD.WIDE R4, R27, 0x4, R2 ;  /* 0x000000041b047825 */ /* 0x002fe400078e0202 */
[----:B------:R-:W5:Y:S04]  /*04a0*/  LDG.E.CONSTANT R12, desc[UR6][R12.64] ;  /* 0x000000060c0c7981 */ /* 0x000f68000c1e9900 */
[----:B------:R-:W5:Y:S01]  /*04b0*/  LDG.E.CONSTANT R4, desc[UR6][R4.64] ;  /* 0x0000000604047981 */ /* 0x000f62000c1e9900 */
[----:B------:R-:W-:Y:S01]  /*04c0*/  UIADD3 UR5, UPT, UPT, UR5, 0x390, URZ ;  /* 0x0000039005057890 */ /* 0x000fe2000fffe0ff */
[----:B------:R-:W-:-:S03]  /*04d0*/  IADD3 R15, PT, PT, R15, 0x390, RZ ;  /* 0x000003900f0f7810 */ /* 0x000fc60007ffe0ff */
[----:B------:R-:W-:Y:S01]  /*04e0*/  UISETP.NE.AND UP0, UPT, UR5, 0x391c8, UPT ;  /* 0x000391c80500788c */ /* 0x000fe2000bf05270 */
[----:B--2---:R-:W-:-:S04]  /*04f0*/  FADD R17, R17, R14 ;  /* 0x0000000e11117221 */ /* 0x004fc80000000000 */
[----:B---3--:R-:W-:-:S04]  /*0500*/  FADD R24, R17, R24 ;  /* 0x0000001811187221 */ /* 0x008fc80000000000 */
[----:B----4-:R-:W-:-:S04]  /*0510*/  FADD R23, R24, R23 ;  /* 0x0000001718177221 */ /* 0x010fc80000000000 */
[----:B-----5:R-:W-:-:S04]  /*0520*/  FADD R22, R23, R22 ;  /* 0x0000001617167221 */ /* 0x020fc80000000000 */
[----:B------:R-:W-:-:S04]  /*0530*/  FADD R21, R22, R21 ;  /* 0x0000001516157221 */ /* 0x000fc80000000000 */
        /* <DEDUP_REMOVED lines=10> */
[----:B------:R-:W-:Y:S01]  /*05e0*/  FADD R14, R25, R4 ;  /* 0x00000004190e7221 */ /* 0x000fe20000000000 */
[----:B------:R-:W-:Y:S06]  /*05f0*/  BRA.U UP0, `(.L_x_4) ;  /* 0xfffffff900b47547 */ /* 0x000fec000b83ffff */
[----:B------:R-:W0:Y:S02]  /*0600*/  LDC.64 R2, c[0x0][0x388] ;  /* 0x0000e200ff027b82 */ /* 0x000e240000000a00 */
[----:B0-----:R-:W-:-:S05]  /*0610*/  IMAD.WIDE R2, R0, 0x4, R2 ;  /* 0x0000000400027825 */ /* 0x001fca00078e0202 */
[----:B------:R-:W-:Y:S01]  /*0620*/  STG.E desc[UR6][R2.64], R14 ;  /* 0x0000000e02007986 */ /* 0x000fe2000c101906 */
[----:B------:R-:W-:Y:S05]  /*0630*/  EXIT ;  /* 0x000000000000794d */ /* 0x000fea0003800000 */
.L_x_5:
        /* <DEDUP_REMOVED lines=12> */
.L_x_8:


//--------------------- .nv.shared.reserved.0     --------------------------
	.section	.nv.shared.reserved.0,"aw",@nobits
	.weak		__nv_reservedSMEM_offset_0_alias
	.size		__nv_reservedSMEM_offset_0_alias, 0, 64
	.other		__nv_reservedSMEM_offset_0_alias,@"STO_CUDA_RESERVED_SHARED STV_DEFAULT"
__nv_reservedSMEM_offset_0_alias:
	.zero		0
	.zero		64


//--------------------- .nv.constant0._Z18mixed_stall_kernelPKfPfi --------------------------
	.section	.nv.constant0._Z18mixed_stall_kernelPKfPfi,"a",@progbits
	.sectionflags	@""
	.align	4
.nv.constant0._Z18mixed_stall_kernelPKfPfi:
	.zero		916


//--------------------- .nv.constant0._Z16dep_stall_kernelPKfPfi --------------------------
	.section	.nv.constant0._Z16dep_stall_kernelPKfPfi,"a",@progbits
	.sectionflags	@""
	.align	4
.nv.constant0._Z16dep_stall_kernelPKfPfi:
	.zero		916


//--------------------- .nv.constant0._Z16mem_stall_kernelPKfPfi --------------------------
	.section	.nv.constant0._Z16mem_stall_kernelPKfPfi,"a",@progbits
	.sectionflags	@""
	.align	4
.nv.constant0._Z16mem_stall_kernelPKfPfi:
	.zero		916


//--------------------- SYMBOLS --------------------------

	.type		.nv.reservedSmem.offset0,@object
	.size		.nv.reservedSmem.offset0,0x4
